//
// Generated by NVIDIA NVVM Compiler
//
// Compiler Build ID: CL-36424714
// Cuda compilation tools, release 13.0, V13.0.88
// Based on NVVM 20.0.0
//

.version 9.0
.target sm_100
.address_size 64

	// .globl	_Z11incrementorPi

.visible .entry _Z11incrementorPi(
	.param .u64 .ptr .align 1 _Z11incrementorPi_param_0
)
{
	.reg .b32 	%r<4>;
	.reg .b64 	%rd<5>;

	ld.param.u64 	%rd1, [_Z11incrementorPi_param_0];
	cvta.to.global.u64 	%rd2, %rd1;
	mov.u32 	%r1, %tid.x;
	mul.wide.u32 	%rd3, %r1, 4;
	add.s64 	%rd4, %rd2, %rd3;
	ld.global.u32 	%r2, [%rd4];
	add.s32 	%r3, %r2, 1;
	st.global.u32 	[%rd4], %r3;
	ret;

}


// ===== COMPILED SASS (sm_100) =====

	.target	sm_100

	.elftype	@"ET_EXEC"


//--------------------- .note.nv.tkinfo           --------------------------
	.section	.note.nv.tkinfo,"",@"SHT_NOTE"
	.sectionflags	@"SHF_NOTE_NV_TKINFO"
	.tkinfo
        /*0018*/ 	.word	0x00000002
        /*0030*/ 	.string	""
        /*0030*/ 	.string	"ptxas"
        /*0030*/ 	.string	"Cuda compilation tools, release 13.0, V13.0.88"
        /*0030*/ 	.string	"Build cuda_13.0.r13.0/compiler.36424714_0"
        /*0030*/ 	.string	"-arch sm_100 -m 64 "



//--------------------- .note.nv.cuinfo           --------------------------
	.section	.note.nv.cuinfo,"",@"SHT_NOTE"
	.sectionflags	@"SHF_NOTE_NV_CUINFO"
        /*0018*/ 	.short	0x0002
        /*001a*/ 	.short	0x0064
        /*001c*/ 	.short	0x0082
	.zero		2


//--------------------- .nv.info                  --------------------------
	.section	.nv.info,"",@"SHT_CUDA_INFO"
	.align	4


	//----- nvinfo : EIATTR_REGCOUNT
	.align		4
        /*0000*/ 	.byte	0x04, 0x2f
        /*0002*/ 	.short	(.L_1 - .L_0)
	.align		4
.L_0:
        /*0004*/ 	.word	index@(_Z11incrementorPi)
        /*0008*/ 	.word	0x00000008


	//----- nvinfo : EIATTR_FRAME_SIZE
	.align		4
.L_1:
        /*000c*/ 	.byte	0x04, 0x11
        /*000e*/ 	.short	(.L_3 - .L_2)
	.align		4
.L_2:
        /*0010*/ 	.word	index@(_Z11incrementorPi)
        /*0014*/ 	.word	0x00000000


	//----- nvinfo : EIATTR_MIN_STACK_SIZE
	.align		4
.L_3:
        /*0018*/ 	.byte	0x04, 0x12
        /*001a*/ 	.short	(.L_5 - .L_4)
	.align		4
.L_4:
        /*001c*/ 	.word	index@(_Z11incrementorPi)
        /*0020*/ 	.word	0x00000000
.L_5:


//--------------------- .nv.compat                --------------------------
	.section	.nv.compat,"",@"SHT_CUDA_COMPAT_INFO"
	.align	4
        /*0000*/ 	.byte	0x02, 0x09, 0x00, 0x00, 0x02, 0x02, 0x01, 0x00, 0x02, 0x05, 0x05, 0x00, 0x03, 0x07, 0x01, 0x01
        /*0010*/ 	.byte	0x02, 0x03, 0x00, 0x00, 0x02, 0x06, 0x01, 0x00, 0x04, 0x0b, 0x08, 0x00, 0x09, 0x00, 0x00, 0x00
        /*0020*/ 	.byte	0x00, 0x00, 0x00, 0x00


//--------------------- .nv.info._Z11incrementorPi --------------------------
	.section	.nv.info._Z11incrementorPi,"",@"SHT_CUDA_INFO"
	.sectionflags	@""
	.align	4


	//----- nvinfo : EIATTR_CUDA_API_VERSION
	.align		4
        /*0000*/ 	.byte	0x04, 0x37
        /*0002*/ 	.short	(.L_7 - .L_6)
.L_6:
        /*0004*/ 	.word	0x00000082


	//----- nvinfo : EIATTR_KPARAM_INFO
	.align		4
.L_7:
        /*0008*/ 	.byte	0x04, 0x17
        /*000a*/ 	.short	(.L_9 - .L_8)
.L_8:
        /*000c*/ 	.word	0x00000000
        /*0010*/ 	.short	0x0000
        /*0012*/ 	.short	0x0000
        /*0014*/ 	.byte	0x00, 0xf5, 0x21, 0x00


	//----- nvinfo : EIATTR_SPARSE_MMA_MASK
	.align		4
.L_9:
        /*0018*/ 	.byte	0x03, 0x50
        /*001a*/ 	.short	0x0000


	//----- nvinfo : EIATTR_MAXREG_COUNT
	.align		4
        /*001c*/ 	.byte	0x03, 0x1b
        /*001e*/ 	.short	0x00ff


	//----- nvinfo : EIATTR_MERCURY_ISA_VERSION
	.align		4
        /*0020*/ 	.byte	0x03, 0x5f
        /*0022*/ 	.short	0x0101


	//----- nvinfo : EIATTR_VRC_CTA_INIT_COUNT
	.align		4
        /*0024*/ 	.byte	0x02, 0x4a
	.zero		1
	.zero		1


	//----- nvinfo : EIATTR_EXIT_INSTR_OFFSETS
	.align		4
        /*0028*/ 	.byte	0x04, 0x1c
        /*002a*/ 	.short	(.L_11 - .L_10)


	//   ....[0]....
.L_10:
        /*002c*/ 	.word	0x00000080


	//----- nvinfo : EIATTR_CBANK_PARAM_SIZE
	.align		4
.L_11:
        /*0030*/ 	.byte	0x03, 0x19
        /*0032*/ 	.short	0x0008


	//----- nvinfo : EIATTR_PARAM_CBANK
	.align		4
        /*0034*/ 	.byte	0x04, 0x0a
        /*0036*/ 	.short	(.L_13 - .L_12)
	.align		4
.L_12:
        /*0038*/ 	.word	index@(.nv.constant0._Z11incrementorPi)
        /*003c*/ 	.short	0x0380
        /*003e*/ 	.short	0x0008


	//----- nvinfo : EIATTR_SW_WAR
	.align		4
.L_13:
        /*0040*/ 	.byte	0x04, 0x36
        /*0042*/ 	.short	(.L_15 - .L_14)
.L_14:
        /*0044*/ 	.word	0x00000008
.L_15:


//--------------------- .nv.callgraph             --------------------------
	.section	.nv.callgraph,"",@"SHT_CUDA_CALLGRAPH"
	.align	4
	.sectionentsize	8
	.align		4
        /*0000*/ 	.word	0x00000000
	.align		4
        /*0004*/ 	.word	0xffffffff
	.align		4
        /*0008*/ 	.word	0x00000000
	.align		4
        /*000c*/ 	.word	0xfffffffe
	.align		4
        /*0010*/ 	.word	0x00000000
	.align		4
        /*0014*/ 	.word	0xfffffffd
	.align		4
        /*0018*/ 	.word	0x00000000
	.align		4
        /*001c*/ 	.word	0xfffffffc


//--------------------- .text._Z11incrementorPi   --------------------------
	.section	.text._Z11incrementorPi,"ax",@progbits
	.align	128
        .global         _Z11incrementorPi
        .type           _Z11incrementorPi,@function
        .size           _Z11incrementorPi,(.L_x_1 - _Z11incrementorPi)
        .other          _Z11incrementorPi,@"STO_CUDA_ENTRY STV_DEFAULT"
_Z11incrementorPi:
.text._Z11incrementorPi:
[----:B------:R-:W-:Y:S01]  /*0000*/  LDC R1, c[0x0][0x37c] ;  /* 0x0000df00ff017b82 */ /* 0x000fe20000000800 */
[----:B------:R-:W0:Y:S07]  /*0010*/  S2R R5, SR_TID.X ;  /* 0x0000000000057919 */ /* 0x000e2e0000002100 */
[----:B------:R-:W0:Y:S01]  /*0020*/  LDC.64 R2, c[0x0][0x380] ;  /* 0x0000e000ff027b82 */ /* 0x000e220000000a00 */
[----:B------:R-:W1:Y:S01]  /*0030*/  LDCU.64 UR4, c[0x0][0x358] ;  /* 0x00006b00ff0477ac */ /* 0x000e620008000a00 */
[----:B0-----:R-:W-:-:S05]  /*0040*/  IMAD.WIDE.U32 R2, R5, 0x4, R2 ;  /* 0x0000000405027825 */ /* 0x001fca00078e0002 */
[----:B-1----:R-:W2:Y:S02]  /*0050*/  LDG.E R0, desc[UR4][R2.64] ;  /* 0x0000000402007981 */ /* 0x002ea4000c1e1900 */
[----:B--2---:R-:W-:-:S05]  /*0060*/  IADD3 R5, PT, PT, R0, 0x1, RZ ;  /* 0x0000000100057810 */ /* 0x004fca0007ffe0ff */
[----:B------:R-:W-:Y:S01]  /*0070*/  STG.E desc[UR4][R2.64], R5 ;  /* 0x0000000502007986 */ /* 0x000fe2000c101904 */
[----:B------:R-:W-:Y:S05]  /*0080*/  EXIT ;  /* 0x000000000000794d */ /* 0x000fea0003800000 */
.L_x_0:
[----:B------:R-:W-:-:S00]  /*0090*/  BRA `(.L_x_0) ;  /* 0xfffffffc00fc7947 */ /* 0x000fc0000383ffff */
[----:B------:R-:W-:-:S00]  /*00a0*/  NOP ;  /* 0x0000000000007918 */ /* 0x000fc00000000000 */
        /* <DEDUP_REMOVED lines=13> */
.L_x_1:


//--------------------- .nv.shared.reserved.0     --------------------------
	.section	.nv.shared.reserved.0,"aw",@nobits
	.weak		__nv_reservedSMEM_offset_0_alias
	.size		__nv_reservedSMEM_offset_0_alias, 0, 64
	.other		__nv_reservedSMEM_offset_0_alias,@"STO_CUDA_RESERVED_SHARED STV_DEFAULT"
__nv_reservedSMEM_offset_0_alias:
	.zero		0
	.zero		64


//--------------------- .nv.constant0._Z11incrementorPi --------------------------
	.section	.nv.constant0._Z11incrementorPi,"a",@progbits
	.sectionflags	@""
	.align	4
.nv.constant0._Z11incrementorPi:
	.zero		904


//--------------------- SYMBOLS --------------------------

	.type		.nv.reservedSmem.offset0,@object
	.size		.nv.reservedSmem.offset0,0x4
